	.headerflags	@"EF_CUDA_TEXMODE_UNIFIED EF_CUDA_64BIT_ADDRESS EF_CUDA_ACCELERATORS EF_CUDA_SM90 EF_CUDA_VIRTUAL_SM(EF_CUDA_SM90)"
	.elftype	@"ET_EXEC"


//--------------------- .nv.info                  --------------------------
	.section	.nv.info,"",@"SHT_CUDA_INFO"
	.align	4


	//----- nvinfo : EIATTR_REGCOUNT
	.align		4
        /*0000*/ 	.byte	0x04, 0x2f
        /*0002*/ 	.short	(.L_3 - .L_2)
	.align		4
.L_2:
        /*0004*/ 	.word	index@(triton_poi_fused__native_batch_norm_legit_no_training_convolution_relu_13)
        /*0008*/ 	.word	0x00000020


	//----- nvinfo : EIATTR_MIN_STACK_SIZE
	.align		4
.L_3:
        /*000c*/ 	.byte	0x04, 0x12
        /*000e*/ 	.short	(.L_5 - .L_4)
	.align		4
.L_4:
        /*0010*/ 	.word	index@(triton_poi_fused__native_batch_norm_legit_no_training_convolution_relu_13)
        /*0014*/ 	.word	0x00000000


	//----- nvinfo : EIATTR_FRAME_SIZE
	.align		4
.L_5:
        /*0018*/ 	.byte	0x04, 0x11
        /*001a*/ 	.short	(.L_7 - .L_6)
	.align		4
.L_6:
        /*001c*/ 	.word	index@(triton_poi_fused__native_batch_norm_legit_no_training_convolution_relu_13)
        /*0020*/ 	.word	0x00000000


	//----- nvinfo : EIATTR_MIN_STACK_SIZE
	.align		4
.L_7:
        /*0024*/ 	.byte	0x04, 0x12
        /*0026*/ 	.short	(.L_9 - .L_8)
	.align		4
.L_8:
        /*0028*/ 	.word	index@(triton_poi_fused__native_batch_norm_legit_no_training_convolution_relu_13)
        /*002c*/ 	.word	0x00000000
.L_9:


//--------------------- .nv.info.triton_poi_fused__native_batch_norm_legit_no_training_convolution_relu_13 --------------------------
	.section	.nv.info.triton_poi_fused__native_batch_norm_legit_no_training_convolution_relu_13,"",@"SHT_CUDA_INFO"
	.sectionflags	@""
	.align	4


	//----- nvinfo : EIATTR_CUDA_API_VERSION
	.align		4
        /*0000*/ 	.byte	0x04, 0x37
        /*0002*/ 	.short	(.L_11 - .L_10)
.L_10:
        /*0004*/ 	.word	0x0000007c


	//----- nvinfo : EIATTR_KPARAM_INFO
	.align		4
.L_11:
        /*0008*/ 	.byte	0x04, 0x17
        /*000a*/ 	.short	(.L_13 - .L_12)
.L_12:
        /*000c*/ 	.word	0x00000000
        /*0010*/ 	.short	0x0007
        /*0012*/ 	.short	0x0038
        /*0014*/ 	.byte	0x00, 0xf0, 0x11, 0x00


	//----- nvinfo : EIATTR_KPARAM_INFO
	.align		4
.L_13:
        /*0018*/ 	.byte	0x04, 0x17
        /*001a*/ 	.short	(.L_15 - .L_14)
.L_14:
        /*001c*/ 	.word	0x00000000
        /*0020*/ 	.short	0x0006
        /*0022*/ 	.short	0x0030
        /*0024*/ 	.byte	0x00, 0xf4, 0x21, 0x00


	//----- nvinfo : EIATTR_KPARAM_INFO
	.align		4
.L_15:
        /*0028*/ 	.byte	0x04, 0x17
        /*002a*/ 	.short	(.L_17 - .L_16)
.L_16:
        /*002c*/ 	.word	0x00000000
        /*0030*/ 	.short	0x0005
        /*0032*/ 	.short	0x0028
        /*0034*/ 	.byte	0x00, 0xf4, 0x21, 0x00


	//----- nvinfo : EIATTR_KPARAM_INFO
	.align		4
.L_17:
        /*0038*/ 	.byte	0x04, 0x17
        /*003a*/ 	.short	(.L_19 - .L_18)
.L_18:
        /*003c*/ 	.word	0x00000000
        /*0040*/ 	.short	0x0004
        /*0042*/ 	.short	0x0020
        /*0044*/ 	.byte	0x00, 0xf4, 0x21, 0x00


	//----- nvinfo : EIATTR_KPARAM_INFO
	.align		4
.L_19:
        /*0048*/ 	.byte	0x04, 0x17
        /*004a*/ 	.short	(.L_21 - .L_20)
.L_20:
        /*004c*/ 	.word	0x00000000
        /*0050*/ 	.short	0x0003
        /*0052*/ 	.short	0x0018
        /*0054*/ 	.byte	0x00, 0xf4, 0x21, 0x00


	//----- nvinfo : EIATTR_KPARAM_INFO
	.align		4
.L_21:
        /*0058*/ 	.byte	0x04, 0x17
        /*005a*/ 	.short	(.L_23 - .L_22)
.L_22:
        /*005c*/ 	.word	0x00000000
        /*0060*/ 	.short	0x0002
        /*0062*/ 	.short	0x0010
        /*0064*/ 	.byte	0x00, 0xf4, 0x21, 0x00


	//----- nvinfo : EIATTR_KPARAM_INFO
	.align		4
.L_23:
        /*0068*/ 	.byte	0x04, 0x17
        /*006a*/ 	.short	(.L_25 - .L_24)
.L_24:
        /*006c*/ 	.word	0x00000000
        /*0070*/ 	.short	0x0001
        /*0072*/ 	.short	0x0008
        /*0074*/ 	.byte	0x00, 0xf4, 0x21, 0x00


	//----- nvinfo : EIATTR_KPARAM_INFO
	.align		4
.L_25:
        /*0078*/ 	.byte	0x04, 0x17
        /*007a*/ 	.short	(.L_27 - .L_26)
.L_26:
        /*007c*/ 	.word	0x00000000
        /*0080*/ 	.short	0x0000
        /*0082*/ 	.short	0x0000
        /*0084*/ 	.byte	0x00, 0xf4, 0x21, 0x00


	//----- nvinfo : EIATTR_SPARSE_MMA_MASK
	.align		4
.L_27:
        /*0088*/ 	.byte	0x03, 0x50
        /*008a*/ 	.short	0x0000


	//----- nvinfo : EIATTR_MAXREG_COUNT
	.align		4
        /*008c*/ 	.byte	0x03, 0x1b
        /*008e*/ 	.short	0x00ff


	//----- nvinfo : EIATTR_EXIT_INSTR_OFFSETS
	.align		4
        /*0090*/ 	.byte	0x04, 0x1c
        /*0092*/ 	.short	(.L_29 - .L_28)


	//   ....[0]....
.L_28:
        /*0094*/ 	.word	0x000007b0


	//----- nvinfo : EIATTR_REQNTID
	.align		4
.L_29:
        /*0098*/ 	.byte	0x04, 0x10
        /*009a*/ 	.short	(.L_31 - .L_30)
.L_30:
        /*009c*/ 	.word	0x00000080
        /*00a0*/ 	.word	0x00000001
        /*00a4*/ 	.word	0x00000001


	//----- nvinfo : EIATTR_CBANK_PARAM_SIZE
	.align		4
.L_31:
        /*00a8*/ 	.byte	0x03, 0x19
        /*00aa*/ 	.short	0x003c


	//----- nvinfo : EIATTR_PARAM_CBANK
	.align		4
        /*00ac*/ 	.byte	0x04, 0x0a
        /*00ae*/ 	.short	(.L_33 - .L_32)
	.align		4
.L_32:
        /*00b0*/ 	.word	index@(.nv.constant0.triton_poi_fused__native_batch_norm_legit_no_training_convolution_relu_13)
        /*00b4*/ 	.short	0x0210
        /*00b6*/ 	.short	0x003c


	//----- nvinfo : EIATTR_SW_WAR
	.align		4
.L_33:
        /*00b8*/ 	.byte	0x04, 0x36
        /*00ba*/ 	.short	(.L_35 - .L_34)
.L_34:
        /*00bc*/ 	.word	0x00000008
.L_35:


//--------------------- .nv.callgraph             --------------------------
	.section	.nv.callgraph,"",@"SHT_CUDA_CALLGRAPH"
	.align	4
	.sectionentsize	8
	.align		4
        /*0000*/ 	.word	0x00000000
	.align		4
        /*0004*/ 	.word	0xffffffff
	.align		4
        /*0008*/ 	.word	0x00000000
	.align		4
        /*000c*/ 	.word	0xfffffffe
	.align		4
        /*0010*/ 	.word	0x00000000
	.align		4
        /*0014*/ 	.word	0xfffffffd
	.align		4
        /*0018*/ 	.word	0x00000000
	.align		4
        /*001c*/ 	.word	0xfffffffc


//--------------------- .nv.constant4             --------------------------
	.section	.nv.constant4,"a",@progbits
	.align	8
	.align		8
.nv.constant4:
        /*0000*/ 	.dword	_$_str
	.align		8
        /*0008*/ 	.dword	_$_str_$_2


//--------------------- .text.triton_poi_fused__native_batch_norm_legit_no_training_convolution_relu_13 --------------------------
	.section	.text.triton_poi_fused__native_batch_norm_legit_no_training_convolution_relu_13,"ax",@progbits
	.align	128
        .global         triton_poi_fused__native_batch_norm_legit_no_training_convolution_relu_13
        .type           triton_poi_fused__native_batch_norm_legit_no_training_convolution_relu_13,@function
        .size           triton_poi_fused__native_batch_norm_legit_no_training_convolution_relu_13,(.L_x_1 - triton_poi_fused__native_batch_norm_legit_no_training_convolution_relu_13)
        .other          triton_poi_fused__native_batch_norm_legit_no_training_convolution_relu_13,@"STO_CUDA_ENTRY STV_DEFAULT"
triton_poi_fused__native_batch_norm_legit_no_training_convolution_relu_13:
.text.triton_poi_fused__native_batch_norm_legit_no_training_convolution_relu_13:
[----:B------:R-:W-:Y:S01]  /*0000*/  LDC R1, c[0x0][0x28] ;  /* 0x00000a00ff017b82 */ /* 0x000fe20000000800 */
[----:B------:R-:W1:Y:S01]  /*0010*/  S2R R0, SR_TID.X ;  /* 0x0000000000007919 */ /* 0x000e620000002100 */
[----:B------:R-:W-:-:S06]  /*0020*/  ULDC.64 UR4, c[0x0][0x208] ;  /* 0x0000820000047ab9 */ /* 0x000fcc0000000a00 */
[----:B------:R-:W2:Y:S01]  /*0030*/  LDC.64 R28, c[0x0][0x218] ;  /* 0x00008600ff1c7b82 */ /* 0x000ea20000000a00 */
[----:B------:R-:W3:Y:S07]  /*0040*/  S2R R5, SR_CTAID.X ;  /* 0x0000000000057919 */ /* 0x000eee0000002500 */
[----:B------:R-:W4:Y:S08]  /*0050*/  LDC.64 R26, c[0x0][0x220] ;  /* 0x00008800ff1a7b82 */ /* 0x000f300000000a00 */
[----:B------:R-:W5:Y:S01]  /*0060*/  LDC.64 R22, c[0x0][0x230] ;  /* 0x00008c00ff167b82 */ /* 0x000f620000000a00 */
[----:B-1----:R-:W-:-:S02]  /*0070*/  SHF.L.U32 R0, R0, 0x2, RZ ;  /* 0x0000000200007819 */ /* 0x002fc400000006ff */
[----:B---3--:R-:W-:Y:S02]  /*0080*/  SHF.R.S32.HI R3, RZ, 0x15, R5 ;  /* 0x00000015ff037819 */ /* 0x008fe40000011405 */
[----:B------:R-:W-:Y:S02]  /*0090*/  LOP3.LUT R0, R0, 0x1fc, RZ, 0xc0, !PT ;  /* 0x000001fc00007812 */ /* 0x000fe400078ec0ff */
[----:B------:R-:W-:Y:S02]  /*00a0*/  SGXT R3, R3, 0x1 ;  /* 0x000000010303781a */ /* 0x000fe40000000200 */
[----:B------:R-:W-:Y:S02]  /*00b0*/  LEA R0, R5, R0, 0xa ;  /* 0x0000000005007211 */ /* 0x000fe400078e50ff */
[----:B------:R-:W1:Y:S02]  /*00c0*/  LDC.64 R4, c[0x0][0x228] ;  /* 0x00008a00ff047b82 */ /* 0x000e640000000a00 */
[----:B------:R-:W-:-:S04]  /*00d0*/  LEA.HI R3, R3, R0, RZ, 0xa ;  /* 0x0000000003037211 */ /* 0x000fc800078f50ff */
[----:B------:R-:W-:Y:S02]  /*00e0*/  SHF.R.S32.HI R9, RZ, 0xa, R3 ;  /* 0x0000000aff097819 */ /* 0x000fe40000011403 */
[----:B------:R-:W-:Y:S02]  /*00f0*/  IADD3 R3, R3, 0x200, RZ ;  /* 0x0000020003037810 */ /* 0x000fe40007ffe0ff */
[----:B------:R-:W-:Y:S02]  /*0100*/  LEA.HI R2, R9, R9, RZ, 0x6 ;  /* 0x0000000909027211 */ /* 0x000fe400078f30ff */
[----:B------:R-:W-:Y:S02]  /*0110*/  SHF.R.S32.HI R3, RZ, 0xa, R3 ;  /* 0x0000000aff037819 */ /* 0x000fe40000011403 */
[----:B------:R-:W-:Y:S02]  /*0120*/  LOP3.LUT R2, R2, 0xffffffc0, RZ, 0xc0, !PT ;  /* 0xffffffc002027812 */ /* 0x000fe400078ec0ff */
[----:B------:R-:W-:-:S02]  /*0130*/  LEA.HI R6, R3, R3, RZ, 0x6 ;  /* 0x0000000303067211 */ /* 0x000fc400078f30ff */
[----:B------:R-:W-:Y:S02]  /*0140*/  IADD3 R9, R9, -R2, RZ ;  /* 0x8000000209097210 */ /* 0x000fe40007ffe0ff */
[----:B------:R-:W-:-:S04]  /*0150*/  LOP3.LUT R6, R6, 0xffffffc0, RZ, 0xc0, !PT ;  /* 0xffffffc006067812 */ /* 0x000fc800078ec0ff */
[----:B------:R-:W-:Y:S01]  /*0160*/  IADD3 R3, R3, -R6, RZ ;  /* 0x8000000603037210 */ /* 0x000fe20007ffe0ff */
[--C-:B-1----:R-:W-:Y:S01]  /*0170*/  IMAD.WIDE R12, R9, 0x4, R4.reuse ;  /* 0x00000004090c7825 */ /* 0x102fe200078e0204 */
[----:B------:R-:W1:Y:S03]  /*0180*/  LDC.64 R6, c[0x0][0x210] ;  /* 0x00008400ff067b82 */ /* 0x000e660000000a00 */
[----:B------:R-:W-:Y:S01]  /*0190*/  IMAD.WIDE R24, R3, 0x4, R4 ;  /* 0x0000000403187825 */ /* 0x000fe200078e0204 */
[----:B------:R-:W3:Y:S04]  /*01a0*/  LDG.E.EL R21, desc[UR4][R12.64] ;  /* 0x000000040c157981 */ /* 0x000ee8000c2e1900 */
[----:B------:R-:W5:Y:S01]  /*01b0*/  LDC.64 R4, c[0x0][0x238] ;  /* 0x00008e00ff047b82 */ /* 0x000f620000000a00 */
[----:B------:R-:W3:Y:S01]  /*01c0*/  LDG.E.EL R24, desc[UR4][R24.64] ;  /* 0x0000000418187981 */ /* 0x000ee2000c2e1900 */
[----:B--2---:R-:W-:-:S05]  /*01d0*/  IMAD.WIDE R10, R9, 0x4, R28 ;  /* 0x00000004090a7825 */ /* 0x004fca00078e021c */
[----:B------:R4:W2:Y:S01]  /*01e0*/  LDG.E.EL R19, desc[UR4][R10.64] ;  /* 0x000000040a137981 */ /* 0x0008a2000c2e1900 */
[----:B-1----:R-:W-:-:S04]  /*01f0*/  IMAD.WIDE R6, R0, 0x4, R6 ;  /* 0x0000000400067825 */ /* 0x002fc800078e0206 */
[C---:B----4-:R-:W-:Y:S01]  /*0200*/  IMAD.WIDE R10, R9.reuse, 0x4, R26 ;  /* 0x00000004090a7825 */ /* 0x050fe200078e021a */
[----:B------:R-:W2:Y:S04]  /*0210*/  LDG.E.128 R12, desc[UR4][R6.64] ;  /* 0x00000004060c7981 */ /* 0x000ea8000c1e1d00 */
[----:B------:R-:W4:Y:S01]  /*0220*/  LDG.E.EL R18, desc[UR4][R10.64] ;  /* 0x000000040a127981 */ /* 0x000f22000c2e1900 */
[----:B-----5:R-:W-:-:S04]  /*0230*/  IMAD.WIDE R16, R9, 0x4, R22 ;  /* 0x0000000409107825 */ /* 0x020fc800078e0216 */
[----:B0-----:R-:W-:Y:S02]  /*0240*/  IMAD.WIDE R8, R9, 0x4, R4 ;  /* 0x0000000409087825 */ /* 0x001fe400078e0204 */
[----:B------:R-:W5:Y:S02]  /*0250*/  LDG.E.EL R17, desc[UR4][R16.64] ;  /* 0x0000000410117981 */ /* 0x000f64000c2e1900 */
[C---:B------:R-:W-:Y:S02]  /*0260*/  IMAD.WIDE R28, R3.reuse, 0x4, R28 ;  /* 0x00000004031c7825 */ /* 0x040fe400078e021c */
[----:B------:R-:W5:Y:S02]  /*0270*/  LDG.E.EL R20, desc[UR4][R8.64] ;  /* 0x0000000408147981 */ /* 0x000f64000c2e1900 */
[C---:B------:R-:W-:Y:S02]  /*0280*/  IMAD.WIDE R26, R3.reuse, 0x4, R26 ;  /* 0x00000004031a7825 */ /* 0x040fe400078e021a */
[----:B------:R0:W5:Y:S04]  /*0290*/  LDG.E.EL R16, desc[UR4][R28.64] ;  /* 0x000000041c107981 */ /* 0x000168000c2e1900 */
[----:B------:R-:W5:Y:S01]  /*02a0*/  LDG.E.128 R8, desc[UR4][R6.64+0x800] ;  /* 0x0008000406087981 */ /* 0x000f62000c1e1d00 */
[----:B------:R-:W-:-:S03]  /*02b0*/  IMAD.WIDE R4, R3, 0x4, R4 ;  /* 0x0000000403047825 */ /* 0x000fc600078e0204 */
[----:B------:R-:W5:Y:S01]  /*02c0*/  LDG.E.EL R2, desc[UR4][R26.64] ;  /* 0x000000041a027981 */ /* 0x000f62000c2e1900 */
[----:B------:R-:W-:-:S03]  /*02d0*/  IMAD.WIDE R22, R3, 0x4, R22 ;  /* 0x0000000403167825 */ /* 0x000fc600078e0216 */
[----:B------:R-:W5:Y:S04]  /*02e0*/  LDG.E.EL R4, desc[UR4][R4.64] ;  /* 0x0000000404047981 */ /* 0x000f68000c2e1900 */
[----:B------:R1:W5:Y:S01]  /*02f0*/  LDG.E.EL R3, desc[UR4][R22.64] ;  /* 0x0000000416037981 */ /* 0x000362000c2e1900 */
[----:B---3--:R-:W-:Y:S01]  /*0300*/  FADD R21, R21, 9.9999997473787516356e-06 ;  /* 0x3727c5ac15157421 */ /* 0x008fe20000000000 */
[----:B------:R-:W-:-:S03]  /*0310*/  FADD R24, R24, 9.9999997473787516356e-06 ;  /* 0x3727c5ac18187421 */ /* 0x000fc60000000000 */
[----:B------:R-:W3:Y:S08]  /*0320*/  MUFU.SQRT R25, R21 ;  /* 0x0000001500197308 */ /* 0x000ef00000002000 */
[----:B0-----:R-:W0:Y:S01]  /*0330*/  MUFU.SQRT R28, R24 ;  /* 0x00000018001c7308 */ /* 0x001e220000002000 */
[C---:B---3--:R-:W-:Y:S02]  /*0340*/  FSETP.GT.AND P0, PT, R25.reuse, 8.50705917302346158658e+37, PT ;  /* 0x7e8000001900780b */ /* 0x048fe40003f04000 */
[----:B------:R-:W-:-:S02]  /*0350*/  FSETP.GEU.AND P2, PT, R25, 1.175494350822287508e-38, PT ;  /* 0x008000001900780b */ /* 0x000fc40003f4e000 */
[C---:B0-----:R-:W-:Y:S02]  /*0360*/  FSETP.GT.AND P1, PT, R28.reuse, 8.50705917302346158658e+37, PT ;  /* 0x7e8000001c00780b */ /* 0x041fe40003f24000 */
[----:B------:R-:W-:-:S07]  /*0370*/  FSETP.GEU.AND P3, PT, R28, 1.175494350822287508e-38, PT ;  /* 0x008000001c00780b */ /* 0x000fce0003f6e000 */
[----:B------:R-:W-:Y:S01]  /*0380*/  @P0 FMUL R25, R25, 0.25 ;  /* 0x3e80000019190820 */ /* 0x000fe20000400000 */
[----:B------:R-:W-:-:S03]  /*0390*/  HFMA2.MMA R24, -RZ, RZ, 1.625, 0 ;  /* 0x3e800000ff187435 */ /* 0x000fc600000001ff */
[----:B------:R-:W-:Y:S01]  /*03a0*/  @!P2 FMUL R25, R25, 16777216 ;  /* 0x4b8000001919a820 */ /* 0x000fe20000400000 */
[----:B------:R-:W-:-:S04]  /*03b0*/  @P1 FMUL R28, R28, 0.25 ;  /* 0x3e8000001c1c1820 */ /* 0x000fc80000400000 */
[----:B------:R-:W-:Y:S01]  /*03c0*/  @!P3 FMUL R28, R28, 16777216 ;  /* 0x4b8000001c1cb820 */ /* 0x000fe20000400000 */
[----:B------:R-:W0:Y:S01]  /*03d0*/  MUFU.RCP R25, R25 ;  /* 0x0000001900197308 */ /* 0x000e220000001000 */
[----:B-1----:R-:W-:-:S07]  /*03e0*/  FSEL R22, R24, 1, P0 ;  /* 0x3f80000018167808 */ /* 0x002fce0000000000 */
[----:B------:R1:W3:Y:S01]  /*03f0*/  MUFU.RCP R5, R28 ;  /* 0x0000001c00057308 */ /* 0x0002e20000001000 */
[----:B------:R-:W-:Y:S01]  /*0400*/  FSEL R24, R24, 1, P1 ;  /* 0x3f80000018187808 */ /* 0x000fe20000800000 */
[----:B------:R-:W-:Y:S01]  /*0410*/  @!P2 FMUL R22, R22, 16777216 ;  /* 0x4b8000001616a820 */ /* 0x000fe20000400000 */
[--C-:B--2---:R-:W-:Y:S01]  /*0420*/  FADD R13, R13, R19.reuse ;  /* 0x000000130d0d7221 */ /* 0x104fe20000000000 */
[--C-:B------:R-:W-:Y:S01]  /*0430*/  FADD R12, R12, R19.reuse ;  /* 0x000000130c0c7221 */ /* 0x100fe20000000000 */
[--C-:B------:R-:W-:Y:S01]  /*0440*/  FADD R14, R14, R19.reuse ;  /* 0x000000130e0e7221 */ /* 0x100fe20000000000 */
[----:B------:R-:W-:Y:S01]  /*0450*/  @!P3 FMUL R24, R24, 16777216 ;  /* 0x4b8000001818b820 */ /* 0x000fe20000400000 */
[----:B------:R-:W-:Y:S01]  /*0460*/  FADD R15, R15, R19 ;  /* 0x000000130f0f7221 */ /* 0x000fe20000000000 */
[----:B0-----:R-:W-:Y:S01]  /*0470*/  FMUL R21, R25, R22 ;  /* 0x0000001619157220 */ /* 0x001fe20000400000 */
[C---:B----4-:R-:W-:Y:S01]  /*0480*/  FADD R22, -R18.reuse, R12 ;  /* 0x0000000c12167221 */ /* 0x050fe20000000100 */
[C---:B------:R-:W-:Y:S01]  /*0490*/  FADD R26, -R18.reuse, R14 ;  /* 0x0000000e121a7221 */ /* 0x040fe20000000100 */
[C---:B-1----:R-:W-:Y:S01]  /*04a0*/  FADD R28, -R18.reuse, R15 ;  /* 0x0000000f121c7221 */ /* 0x042fe20000000100 */
[----:B---3--:R-:W-:Y:S01]  /*04b0*/  FMUL R5, R5, R24 ;  /* 0x0000001805057220 */ /* 0x008fe20000400000 */
[----:B------:R-:W-:-:S02]  /*04c0*/  FADD R24, -R18, R13 ;  /* 0x0000000d12187221 */ /* 0x000fc40000000100 */
[----:B------:R-:W0:Y:S01]  /*04d0*/  LDC.64 R18, c[0x0][0x240] ;  /* 0x00009000ff127b82 */ /* 0x000e220000000a00 */
[C---:B------:R-:W-:Y:S01]  /*04e0*/  FMUL R27, R21.reuse, R22 ;  /* 0x00000016151b7220 */ /* 0x040fe20000400000 */
[C---:B------:R-:W-:Y:S01]  /*04f0*/  FMUL R24, R21.reuse, R24 ;  /* 0x0000001815187220 */ /* 0x040fe20000400000 */
[C---:B------:R-:W-:Y:S01]  /*0500*/  FMUL R23, R21.reuse, R26 ;  /* 0x0000001a15177220 */ /* 0x040fe20000400000 */
[----:B------:R-:W-:Y:S01]  /*0510*/  FMUL R25, R21, R28 ;  /* 0x0000001c15197220 */ /* 0x000fe20000400000 */
[--C-:B-----5:R-:W-:Y:S01]  /*0520*/  FADD R9, R9, R16.reuse ;  /* 0x0000001009097221 */ /* 0x120fe20000000000 */
[--C-:B------:R-:W-:Y:S01]  /*0530*/  FADD R8, R8, R16.reuse ;  /* 0x0000001008087221 */ /* 0x100fe20000000000 */
[--C-:B------:R-:W-:Y:S01]  /*0540*/  FADD R10, R10, R16.reuse ;  /* 0x000000100a0a7221 */ /* 0x100fe20000000000 */
[----:B------:R-:W-:Y:S01]  /*0550*/  FADD R11, R11, R16 ;  /* 0x000000100b0b7221 */ /* 0x000fe20000000000 */
[C-C-:B------:R-:W-:Y:S01]  /*0560*/  FFMA R22, R17.reuse, R24, R20.reuse ;  /* 0x0000001811167223 */ /* 0x140fe20000000014 */
[C-C-:B------:R-:W-:Y:S01]  /*0570*/  FFMA R21, R17.reuse, R27, R20.reuse ;  /* 0x0000001b11157223 */ /* 0x140fe20000000014 */
[C-C-:B------:R-:W-:Y:S01]  /*0580*/  FFMA R23, R17.reuse, R23, R20.reuse ;  /* 0x0000001711177223 */ /* 0x140fe20000000014 */
[----:B------:R-:W-:Y:S01]  /*0590*/  FFMA R17, R17, R25, R20 ;  /* 0x0000001911117223 */ /* 0x000fe20000000014 */
[C---:B------:R-:W-:Y:S01]  /*05a0*/  FADD R20, -R2.reuse, R9 ;  /* 0x0000000902147221 */ /* 0x040fe20000000100 */
[C---:B------:R-:W-:Y:S01]  /*05b0*/  FADD R16, -R2.reuse, R8 ;  /* 0x0000000802107221 */ /* 0x040fe20000000100 */
[C---:B------:R-:W-:Y:S01]  /*05c0*/  FADD R24, -R2.reuse, R10 ;  /* 0x0000000a02187221 */ /* 0x040fe20000000100 */
[----:B------:R-:W-:Y:S01]  /*05d0*/  FADD R2, -R2, R11 ;  /* 0x0000000b02027221 */ /* 0x000fe20000000100 */
[C---:B------:R-:W-:Y:S01]  /*05e0*/  FMUL R20, R5.reuse, R20 ;  /* 0x0000001405147220 */ /* 0x040fe20000400000 */
[C---:B------:R-:W-:Y:S01]  /*05f0*/  FMUL R29, R5.reuse, R16 ;  /* 0x00000010051d7220 */ /* 0x040fe20000400000 */
[C---:B------:R-:W-:Y:S01]  /*0600*/  FMUL R27, R5.reuse, R24 ;  /* 0x00000018051b7220 */ /* 0x040fe20000400000 */
[----:B------:R-:W-:Y:S01]  /*0610*/  FMUL R25, R5, R2 ;  /* 0x0000000205197220 */ /* 0x000fe20000400000 */
[C-C-:B------:R-:W-:Y:S01]  /*0620*/  FFMA R5, R3.reuse, R20, R4.reuse ;  /* 0x0000001403057223 */ /* 0x140fe20000000004 */
[C-C-:B------:R-:W-:Y:S01]  /*0630*/  FFMA R20, R3.reuse, R29, R4.reuse ;  /* 0x0000001d03147223 */ /* 0x140fe20000000004 */
[C-C-:B------:R-:W-:Y:S01]  /*0640*/  FFMA R24, R3.reuse, R27, R4.reuse ;  /* 0x0000001b03187223 */ /* 0x140fe20000000004 */
[----:B------:R-:W-:Y:S01]  /*0650*/  FFMA R25, R3, R25, R4 ;  /* 0x0000001903197223 */ /* 0x000fe20000000004 */
[----:B------:R-:W-:Y:S01]  /*0660*/  FSETP.GEU.AND P6, PT, R17, RZ, PT ;  /* 0x000000ff1100720b */ /* 0x000fe20003fce000 */
[----:B0-----:R-:W-:Y:S01]  /*0670*/  IMAD.WIDE R2, R0, 0x4, R18 ;  /* 0x0000000400027825 */ /* 0x001fe200078e0212 */
[----:B------:R-:W-:-:S02]  /*0680*/  FSETP.GEU.AND P0, PT, R23, RZ, PT ;  /* 0x000000ff1700720b */ /* 0x000fc40003f0e000 */
[----:B------:R-:W-:Y:S02]  /*0690*/  FSETP.GEU.AND P1, PT, R22, RZ, PT ;  /* 0x000000ff1600720b */ /* 0x000fe40003f2e000 */
[----:B------:R-:W-:Y:S02]  /*06a0*/  FSETP.GEU.AND P2, PT, R21, RZ, PT ;  /* 0x000000ff1500720b */ /* 0x000fe40003f4e000 */
[----:B------:R-:W-:Y:S02]  /*06b0*/  SEL R19, R17, RZ, P6 ;  /* 0x000000ff11137207 */ /* 0x000fe40003000000 */
[----:B------:R-:W-:Y:S02]  /*06c0*/  FSETP.GEU.AND P3, PT, R25, RZ, PT ;  /* 0x000000ff1900720b */ /* 0x000fe40003f6e000 */
[----:B------:R-:W-:Y:S02]  /*06d0*/  FSETP.GEU.AND P4, PT, R24, RZ, PT ;  /* 0x000000ff1800720b */ /* 0x000fe40003f8e000 */
[----:B------:R-:W-:-:S02]  /*06e0*/  FSETP.GEU.AND P5, PT, R5, RZ, PT ;  /* 0x000000ff0500720b */ /* 0x000fc40003fae000 */
[----:B------:R-:W-:Y:S02]  /*06f0*/  FSETP.GEU.AND P6, PT, R20, RZ, PT ;  /* 0x000000ff1400720b */ /* 0x000fe40003fce000 */
[----:B------:R-:W-:Y:S02]  /*0700*/  SEL R18, R23, RZ, P0 ;  /* 0x000000ff17127207 */ /* 0x000fe40000000000 */
[----:B------:R-:W-:Y:S02]  /*0710*/  SEL R17, R22, RZ, P1 ;  /* 0x000000ff16117207 */ /* 0x000fe40000800000 */
[----:B------:R-:W-:Y:S02]  /*0720*/  SEL R16, R21, RZ, P2 ;  /* 0x000000ff15107207 */ /* 0x000fe40001000000 */
[----:B------:R-:W-:Y:S02]  /*0730*/  SEL R23, R25, RZ, P3 ;  /* 0x000000ff19177207 */ /* 0x000fe40001800000 */
[----:B------:R-:W-:-:S02]  /*0740*/  SEL R22, R24, RZ, P4 ;  /* 0x000000ff18167207 */ /* 0x000fc40002000000 */
[----:B------:R-:W-:Y:S02]  /*0750*/  SEL R21, R5, RZ, P5 ;  /* 0x000000ff05157207 */ /* 0x000fe40002800000 */
[----:B------:R-:W-:Y:S01]  /*0760*/  SEL R20, R20, RZ, P6 ;  /* 0x000000ff14147207 */ /* 0x000fe20003000000 */
[----:B------:R-:W-:Y:S04]  /*0770*/  STG.E.128 desc[UR4][R6.64], R12 ;  /* 0x0000000c06007986 */ /* 0x000fe8000c101d04 */
[----:B------:R-:W-:Y:S04]  /*0780*/  STG.E.128 desc[UR4][R6.64+0x800], R8 ;  /* 0x0008000806007986 */ /* 0x000fe8000c101d04 */
[----:B------:R-:W-:Y:S04]  /*0790*/  STG.E.128 desc[UR4][R2.64], R16 ;  /* 0x0000001002007986 */ /* 0x000fe8000c101d04 */
[----:B------:R-:W-:Y:S01]  /*07a0*/  STG.E.128 desc[UR4][R2.64+0x800], R20 ;  /* 0x0008001402007986 */ /* 0x000fe2000c101d04 */
[----:B------:R-:W-:Y:S05]  /*07b0*/  EXIT ;  /* 0x000000000000794d */ /* 0x000fea0003800000 */
.L_x_0:
[----:B------:R-:W-:-:S00]  /*07c0*/  BRA `(.L_x_0) ;  /* 0xfffffffc00fc7947 */ /* 0x000fc0000383ffff */
[----:B------:R-:W-:-:S00]  /*07d0*/  NOP ;  /* 0x0000000000007918 */ /* 0x000fc00000000000 */
        /* <DEDUP_REMOVED lines=10> */
.L_x_1:


//--------------------- .nv.global.init           --------------------------
	.section	.nv.global.init,"aw",@progbits
.nv.global.init:
	.type		_$_str,@object
	.size		_$_str,(_$_str_$_2 - _$_str)
_$_str:
        /*0000*/ 	.byte	0x5f, 0x5f, 0x43, 0x55, 0x44, 0x41, 0x5f, 0x46, 0x54, 0x5a, 0x00
	.type		_$_str_$_2,@object
	.size		_$_str_$_2,(.L_1 - _$_str_$_2)
_$_str_$_2:
        /*000b*/ 	.byte	0x5f, 0x5f, 0x43, 0x55, 0x44, 0x41, 0x5f, 0x50, 0x52, 0x45, 0x43, 0x5f, 0x53, 0x51, 0x52, 0x54
        /*001b*/ 	.byte	0x00
.L_1:


//--------------------- .nv.constant0.triton_poi_fused__native_batch_norm_legit_no_training_convolution_relu_13 --------------------------
	.section	.nv.constant0.triton_poi_fused__native_batch_norm_legit_no_training_convolution_relu_13,"a",@progbits
	.sectionflags	@""
	.align	4
.nv.constant0.triton_poi_fused__native_batch_norm_legit_no_training_convolution_relu_13:
	.zero		588
